//
// Generated by NVIDIA NVVM Compiler
//
// Compiler Build ID: CL-36424714
// Cuda compilation tools, release 13.0, V13.0.88
// Based on NVVM 20.0.0
//

.version 9.0
.target sm_100
.address_size 64

.extern .func  (.param .b32 func_retval0) vprintf
(
	.param .b64 vprintf_param_0,
	.param .b64 vprintf_param_1
)
;
.global .align 1 .b8 $str[54] = {80, 101, 114, 109, 117, 116, 97, 116, 105, 111, 110, 32, 110, 114, 46, 32, 37, 105, 32, 102, 114, 111, 109, 32, 116, 104, 114, 101, 97, 100, 32, 110, 114, 46, 32, 37, 105, 32, 105, 115, 32, 101, 113, 117, 97, 108, 32, 116, 111, 32, 37, 115, 10};

.func _Z14permute_devicePciiiPi(
	.param .b64 _Z14permute_devicePciiiPi_param_0,
	.param .b32 _Z14permute_devicePciiiPi_param_1,
	.param .b32 _Z14permute_devicePciiiPi_param_2,
	.param .b64 _Z14permute_devicePciiiPi_param_3
)
{
	.local .align 16 .b8 	__local_depot0[16];
	.reg .b64 	%SP;
	.reg .b64 	%SPL;
	.reg .pred 	%p<7>;
	.reg .b16 	%rs<21>;
	.reg .b32 	%r<23>;
	.reg .b64 	%rd<16>;

	mov.u64 	%SPL, __local_depot0;
	cvta.local.u64 	%SP, %SPL;
	ld.param.u64 	%rd3, [_Z14permute_devicePciiiPi_param_0];
	ld.param.u32 	%r10, [_Z14permute_devicePciiiPi_param_1];
	ld.param.u32 	%r11, [_Z14permute_devicePciiiPi_param_2];
	ld.param.u64 	%rd4, [_Z14permute_devicePciiiPi_param_3];
	cvta.to.local.u64 	%rd1, %rd3;
	setp.eq.s32 	%p1, %r10, 2;
	@%p1 bra 	$L__BB0_8;
	setp.gt.s32 	%p2, %r10, 2;
	@%p2 bra 	$L__BB0_7;
	cvt.s64.s32 	%rd5, %r10;
	add.s64 	%rd2, %rd1, %rd5;
	add.s32 	%r1, %r10, 1;
	and.b32  	%r2, %r10, 3;
	setp.eq.s32 	%p3, %r2, 3;
	mov.u32 	%r21, %r10;
	@%p3 bra 	$L__BB0_5;
	mov.b32 	%r20, 0;
	mov.u32 	%r21, %r10;
$L__BB0_4:
	.pragma "nounroll";
	cvt.s64.s32 	%rd6, %r21;
	add.s64 	%rd7, %rd1, %rd6;
	ld.local.u8 	%rs1, [%rd2];
	ld.local.u8 	%rs2, [%rd7];
	st.local.u8 	[%rd2], %rs2;
	st.local.u8 	[%rd7], %rs1;
	{ // callseq 0, 0
	.param .b64 param0;
	st.param.b64 	[param0], %rd3;
	.param .b32 param1;
	st.param.b32 	[param1], %r1;
	.param .b32 param2;
	st.param.b32 	[param2], %r11;
	.param .b64 param3;
	st.param.b64 	[param3], %rd4;
	call.uni 
	_Z14permute_devicePciiiPi, 
	(
	param0, 
	param1, 
	param2, 
	param3
	);
	} // callseq 0
	ld.local.u8 	%rs3, [%rd2];
	ld.local.u8 	%rs4, [%rd7];
	st.local.u8 	[%rd2], %rs4;
	st.local.u8 	[%rd7], %rs3;
	add.s32 	%r21, %r21, 1;
	add.s32 	%r20, %r20, 1;
	xor.b32  	%r13, %r2, %r20;
	setp.ne.s32 	%p4, %r13, 3;
	@%p4 bra 	$L__BB0_4;
$L__BB0_5:
	setp.lt.u32 	%p5, %r10, 3;
	@%p5 bra 	$L__BB0_7;
$L__BB0_6:
	cvt.s64.s32 	%rd8, %r21;
	add.s64 	%rd9, %rd1, %rd8;
	ld.local.u8 	%rs5, [%rd2];
	ld.local.u8 	%rs6, [%rd9];
	st.local.u8 	[%rd2], %rs6;
	st.local.u8 	[%rd9], %rs5;
	{ // callseq 1, 0
	.param .b64 param0;
	st.param.b64 	[param0], %rd3;
	.param .b32 param1;
	st.param.b32 	[param1], %r1;
	.param .b32 param2;
	st.param.b32 	[param2], %r11;
	.param .b64 param3;
	st.param.b64 	[param3], %rd4;
	call.uni 
	_Z14permute_devicePciiiPi, 
	(
	param0, 
	param1, 
	param2, 
	param3
	);
	} // callseq 1
	ld.local.u8 	%rs7, [%rd2];
	ld.local.u8 	%rs8, [%rd9];
	st.local.u8 	[%rd2], %rs8;
	st.local.u8 	[%rd9], %rs7;
	ld.local.u8 	%rs9, [%rd2];
	ld.local.u8 	%rs10, [%rd9+1];
	st.local.u8 	[%rd2], %rs10;
	st.local.u8 	[%rd9+1], %rs9;
	{ // callseq 2, 0
	.param .b64 param0;
	st.param.b64 	[param0], %rd3;
	.param .b32 param1;
	st.param.b32 	[param1], %r1;
	.param .b32 param2;
	st.param.b32 	[param2], %r11;
	.param .b64 param3;
	st.param.b64 	[param3], %rd4;
	call.uni 
	_Z14permute_devicePciiiPi, 
	(
	param0, 
	param1, 
	param2, 
	param3
	);
	} // callseq 2
	ld.local.u8 	%rs11, [%rd2];
	ld.local.u8 	%rs12, [%rd9+1];
	st.local.u8 	[%rd2], %rs12;
	st.local.u8 	[%rd9+1], %rs11;
	ld.local.u8 	%rs13, [%rd2];
	ld.local.u8 	%rs14, [%rd9+2];
	st.local.u8 	[%rd2], %rs14;
	st.local.u8 	[%rd9+2], %rs13;
	{ // callseq 3, 0
	.param .b64 param0;
	st.param.b64 	[param0], %rd3;
	.param .b32 param1;
	st.param.b32 	[param1], %r1;
	.param .b32 param2;
	st.param.b32 	[param2], %r11;
	.param .b64 param3;
	st.param.b64 	[param3], %rd4;
	call.uni 
	_Z14permute_devicePciiiPi, 
	(
	param0, 
	param1, 
	param2, 
	param3
	);
	} // callseq 3
	ld.local.u8 	%rs15, [%rd2];
	ld.local.u8 	%rs16, [%rd9+2];
	st.local.u8 	[%rd2], %rs16;
	st.local.u8 	[%rd9+2], %rs15;
	ld.local.u8 	%rs17, [%rd2];
	ld.local.u8 	%rs18, [%rd9+3];
	st.local.u8 	[%rd2], %rs18;
	st.local.u8 	[%rd9+3], %rs17;
	{ // callseq 4, 0
	.param .b64 param0;
	st.param.b64 	[param0], %rd3;
	.param .b32 param1;
	st.param.b32 	[param1], %r1;
	.param .b32 param2;
	st.param.b32 	[param2], %r11;
	.param .b64 param3;
	st.param.b64 	[param3], %rd4;
	call.uni 
	_Z14permute_devicePciiiPi, 
	(
	param0, 
	param1, 
	param2, 
	param3
	);
	} // callseq 4
	ld.local.u8 	%rs19, [%rd2];
	ld.local.u8 	%rs20, [%rd9+3];
	st.local.u8 	[%rd2], %rs20;
	st.local.u8 	[%rd9+3], %rs19;
	add.s32 	%r21, %r21, 4;
	setp.ne.s32 	%p6, %r21, 3;
	@%p6 bra 	$L__BB0_6;
$L__BB0_7:
	ret;
$L__BB0_8:
	cvta.to.local.u64 	%rd10, %rd4;
	add.u64 	%rd11, %SP, 0;
	add.u64 	%rd12, %SPL, 0;
	add.s64 	%rd13, %rd3, -1;
	ld.local.u32 	%r14, [%rd10];
	st.local.v2.u32 	[%rd12], {%r14, %r11};
	st.local.u64 	[%rd12+8], %rd13;
	mov.u64 	%rd14, $str;
	cvta.global.u64 	%rd15, %rd14;
	{ // callseq 5, 0
	.param .b64 param0;
	st.param.b64 	[param0], %rd15;
	.param .b64 param1;
	st.param.b64 	[param1], %rd11;
	.param .b32 retval0;
	call.uni (retval0), 
	vprintf, 
	(
	param0, 
	param1
	);
	ld.param.b32 	%r15, [retval0];
	} // callseq 5
	ld.local.u32 	%r17, [%rd10];
	add.s32 	%r18, %r17, 1;
	st.local.u32 	[%rd10], %r18;
	bra.uni 	$L__BB0_7;

}
	// .globl	_Z14permute_kernelPci
.visible .entry _Z14permute_kernelPci(
	.param .u64 .ptr .align 1 _Z14permute_kernelPci_param_0,
	.param .u32 _Z14permute_kernelPci_param_1
)
{
	.local .align 4 .b8 	__local_depot1[8];
	.reg .b64 	%SP;
	.reg .b64 	%SPL;
	.reg .pred 	%p<10>;
	.reg .b16 	%rs<16>;
	.reg .b32 	%r<56>;
	.reg .b64 	%rd<35>;

	mov.u64 	%SPL, __local_depot1;
	cvta.local.u64 	%SP, %SPL;
	ld.param.u64 	%rd15, [_Z14permute_kernelPci_param_0];
	ld.param.u32 	%r16, [_Z14permute_kernelPci_param_1];
	cvta.to.global.u64 	%rd1, %rd15;
	add.u64 	%rd16, %SP, 0;
	add.u64 	%rd17, %SPL, 0;
	add.u64 	%rd18, %SP, 4;
	add.u64 	%rd2, %SPL, 4;
	mov.b32 	%r17, 0;
	st.local.u32 	[%rd17], %r17;
	setp.lt.s32 	%p1, %r16, 1;
	@%p1 bra 	$L__BB1_13;
	and.b32  	%r1, %r16, 15;
	setp.lt.u32 	%p2, %r16, 16;
	mov.b32 	%r53, 0;
	@%p2 bra 	$L__BB1_4;
	and.b32  	%r53, %r16, 2147483632;
	neg.s32 	%r51, %r53;
	add.s64 	%rd32, %rd1, 7;
	add.s64 	%rd31, %rd2, 8;
$L__BB1_3:
	.pragma "nounroll";
	ld.global.u8 	%r19, [%rd32+-4];
	ld.global.u8 	%r20, [%rd32+-5];
	prmt.b32 	%r21, %r20, %r19, 0x3340U;
	ld.global.u8 	%r22, [%rd32+-6];
	ld.global.u8 	%r23, [%rd32+-7];
	prmt.b32 	%r24, %r23, %r22, 0x3340U;
	prmt.b32 	%r25, %r24, %r21, 0x5410U;
	st.local.u32 	[%rd31+-8], %r25;
	ld.global.u8 	%r26, [%rd32];
	ld.global.u8 	%r27, [%rd32+-1];
	prmt.b32 	%r28, %r27, %r26, 0x3340U;
	ld.global.u8 	%r29, [%rd32+-2];
	ld.global.u8 	%r30, [%rd32+-3];
	prmt.b32 	%r31, %r30, %r29, 0x3340U;
	prmt.b32 	%r32, %r31, %r28, 0x5410U;
	st.local.u32 	[%rd31+-4], %r32;
	ld.global.u8 	%r33, [%rd32+4];
	ld.global.u8 	%r34, [%rd32+3];
	prmt.b32 	%r35, %r34, %r33, 0x3340U;
	ld.global.u8 	%r36, [%rd32+2];
	ld.global.u8 	%r37, [%rd32+1];
	prmt.b32 	%r38, %r37, %r36, 0x3340U;
	prmt.b32 	%r39, %r38, %r35, 0x5410U;
	st.local.u32 	[%rd31], %r39;
	ld.global.u8 	%r40, [%rd32+8];
	ld.global.u8 	%r41, [%rd32+7];
	prmt.b32 	%r42, %r41, %r40, 0x3340U;
	ld.global.u8 	%r43, [%rd32+6];
	ld.global.u8 	%r44, [%rd32+5];
	prmt.b32 	%r45, %r44, %r43, 0x3340U;
	prmt.b32 	%r46, %r45, %r42, 0x5410U;
	st.local.u32 	[%rd31+4], %r46;
	add.s32 	%r51, %r51, 16;
	add.s64 	%rd32, %rd32, 16;
	add.s64 	%rd31, %rd31, 16;
	setp.ne.s32 	%p3, %r51, 0;
	@%p3 bra 	$L__BB1_3;
$L__BB1_4:
	setp.eq.s32 	%p4, %r1, 0;
	@%p4 bra 	$L__BB1_13;
	and.b32  	%r7, %r16, 7;
	setp.lt.u32 	%p5, %r1, 8;
	@%p5 bra 	$L__BB1_7;
	cvt.u64.u32 	%rd19, %r53;
	add.s64 	%rd20, %rd1, %rd19;
	ld.global.u8 	%rs1, [%rd20];
	add.s64 	%rd21, %rd2, %rd19;
	st.local.u8 	[%rd21], %rs1;
	ld.global.u8 	%rs2, [%rd20+1];
	st.local.u8 	[%rd21+1], %rs2;
	ld.global.u8 	%rs3, [%rd20+2];
	st.local.u8 	[%rd21+2], %rs3;
	ld.global.u8 	%rs4, [%rd20+3];
	st.local.u8 	[%rd21+3], %rs4;
	ld.global.u8 	%rs5, [%rd20+4];
	st.local.u8 	[%rd21+4], %rs5;
	ld.global.u8 	%rs6, [%rd20+5];
	st.local.u8 	[%rd21+5], %rs6;
	ld.global.u8 	%rs7, [%rd20+6];
	st.local.u8 	[%rd21+6], %rs7;
	ld.global.u8 	%rs8, [%rd20+7];
	st.local.u8 	[%rd21+7], %rs8;
	add.s32 	%r53, %r53, 8;
$L__BB1_7:
	setp.eq.s32 	%p6, %r7, 0;
	@%p6 bra 	$L__BB1_13;
	and.b32  	%r10, %r16, 3;
	setp.lt.u32 	%p7, %r7, 4;
	@%p7 bra 	$L__BB1_10;
	cvt.u64.u32 	%rd22, %r53;
	add.s64 	%rd23, %rd1, %rd22;
	ld.global.u8 	%rs9, [%rd23];
	add.s64 	%rd24, %rd2, %rd22;
	st.local.u8 	[%rd24], %rs9;
	ld.global.u8 	%rs10, [%rd23+1];
	st.local.u8 	[%rd24+1], %rs10;
	ld.global.u8 	%rs11, [%rd23+2];
	st.local.u8 	[%rd24+2], %rs11;
	ld.global.u8 	%rs12, [%rd23+3];
	st.local.u8 	[%rd24+3], %rs12;
	add.s32 	%r53, %r53, 4;
$L__BB1_10:
	setp.eq.s32 	%p8, %r10, 0;
	@%p8 bra 	$L__BB1_13;
	cvt.u64.u32 	%rd25, %r53;
	add.s64 	%rd34, %rd2, %rd25;
	add.s64 	%rd33, %rd1, %rd25;
	neg.s32 	%r55, %r10;
$L__BB1_12:
	.pragma "nounroll";
	ld.global.u8 	%rs13, [%rd33];
	st.local.u8 	[%rd34], %rs13;
	add.s64 	%rd34, %rd34, 1;
	add.s64 	%rd33, %rd33, 1;
	add.s32 	%r55, %r55, 1;
	setp.ne.s32 	%p9, %r55, 0;
	@%p9 bra 	$L__BB1_12;
$L__BB1_13:
	mov.u32 	%r47, %tid.x;
	cvt.u64.u32 	%rd26, %r47;
	add.s64 	%rd27, %rd2, %rd26;
	ld.local.u8 	%rs14, [%rd27];
	ld.local.u8 	%rs15, [%rd2];
	st.local.u8 	[%rd27], %rs15;
	st.local.u8 	[%rd2], %rs14;
	or.b64  	%rd29, %rd18, 1;
	mov.u32 	%r48, %ntid.x;
	mov.u32 	%r49, %ctaid.x;
	mad.lo.s32 	%r50, %r49, %r48, %r47;
	{ // callseq 6, 0
	.param .b64 param0;
	st.param.b64 	[param0], %rd29;
	.param .b32 param1;
	st.param.b32 	[param1], 0;
	.param .b32 param2;
	st.param.b32 	[param2], %r50;
	.param .b64 param3;
	st.param.b64 	[param3], %rd16;
	call.uni 
	_Z14permute_devicePciiiPi, 
	(
	param0, 
	param1, 
	param2, 
	param3
	);
	} // callseq 6
	ret;

}


// ===== COMPILED SASS (sm_100) =====

	.target	sm_100

	.elftype	@"ET_EXEC"


//--------------------- .note.nv.tkinfo           --------------------------
	.section	.note.nv.tkinfo,"",@"SHT_NOTE"
	.sectionflags	@"SHF_NOTE_NV_TKINFO"
	.tkinfo
        /*0018*/ 	.word	0x00000002
        /*0030*/ 	.string	""
        /*0030*/ 	.string	"ptxas"
        /*0030*/ 	.string	"Cuda compilation tools, release 13.0, V13.0.88"
        /*0030*/ 	.string	"Build cuda_13.0.r13.0/compiler.36424714_0"
        /*0030*/ 	.string	"-arch sm_100 -m 64 "



//--------------------- .note.nv.cuinfo           --------------------------
	.section	.note.nv.cuinfo,"",@"SHT_NOTE"
	.sectionflags	@"SHF_NOTE_NV_CUINFO"
        /*0018*/ 	.short	0x0002
        /*001a*/ 	.short	0x0064
        /*001c*/ 	.short	0x0082
	.zero		2


//--------------------- .nv.info                  --------------------------
	.section	.nv.info,"",@"SHT_CUDA_INFO"
	.align	4


	//----- nvinfo : EIATTR_REGCOUNT
	.align		4
        /*0000*/ 	.byte	0x04, 0x2f
        /*0002*/ 	.short	(.L_2 - .L_1)
	.align		4
.L_1:
        /*0004*/ 	.word	index@(_Z14permute_kernelPci)
        /*0008*/ 	.word	0x00000028


	//----- nvinfo : EIATTR_FRAME_SIZE
	.align		4
.L_2:
        /*000c*/ 	.byte	0x04, 0x11
        /*000e*/ 	.short	(.L_4 - .L_3)
	.align		4
.L_3:
        /*0010*/ 	.word	index@($_Z14permute_kernelPci$_Z14permute_devicePciiiPi)
        /*0014*/ 	.word	0x00000008


	//----- nvinfo : EIATTR_FRAME_SIZE
	.align		4
.L_4:
        /*0018*/ 	.byte	0x04, 0x11
        /*001a*/ 	.short	(.L_6 - .L_5)
	.align		4
.L_5:
        /*001c*/ 	.word	index@(_Z14permute_kernelPci)
        /*0020*/ 	.word	0x00000008


	//----- nvinfo : EIATTR_MIN_STACK_SIZE
	.align		4
.L_6:
        /*0024*/ 	.byte	0x04, 0x12
        /*0026*/ 	.short	(.L_8 - .L_7)
	.align		4
.L_7:
        /*0028*/ 	.word	index@(_Z14permute_kernelPci)
        /*002c*/ 	.word	0x00000008
.L_8:


//--------------------- .nv.compat                --------------------------
	.section	.nv.compat,"",@"SHT_CUDA_COMPAT_INFO"
	.align	4
        /*0000*/ 	.byte	0x02, 0x09, 0x00, 0x00, 0x02, 0x02, 0x01, 0x00, 0x02, 0x05, 0x05, 0x00, 0x03, 0x07, 0x01, 0x01
        /*0010*/ 	.byte	0x02, 0x03, 0x00, 0x00, 0x02, 0x06, 0x01, 0x00, 0x04, 0x0b, 0x08, 0x00, 0x09, 0x00, 0x00, 0x00
        /*0020*/ 	.byte	0x00, 0x00, 0x00, 0x00


//--------------------- .nv.info._Z14permute_kernelPci --------------------------
	.section	.nv.info._Z14permute_kernelPci,"",@"SHT_CUDA_INFO"
	.sectionflags	@""
	.align	4


	//----- nvinfo : EIATTR_CUDA_API_VERSION
	.align		4
        /*0000*/ 	.byte	0x04, 0x37
        /*0002*/ 	.short	(.L_10 - .L_9)
.L_9:
        /*0004*/ 	.word	0x00000082


	//----- nvinfo : EIATTR_KPARAM_INFO
	.align		4
.L_10:
        /*0008*/ 	.byte	0x04, 0x17
        /*000a*/ 	.short	(.L_12 - .L_11)
.L_11:
        /*000c*/ 	.word	0x00000000
        /*0010*/ 	.short	0x0001
        /*0012*/ 	.short	0x0008
        /*0014*/ 	.byte	0x00, 0xf0, 0x11, 0x00


	//----- nvinfo : EIATTR_KPARAM_INFO
	.align		4
.L_12:
        /*0018*/ 	.byte	0x04, 0x17
        /*001a*/ 	.short	(.L_14 - .L_13)
.L_13:
        /*001c*/ 	.word	0x00000000
        /*0020*/ 	.short	0x0000
        /*0022*/ 	.short	0x0000
        /*0024*/ 	.byte	0x00, 0xf5, 0x21, 0x00


	//----- nvinfo : EIATTR_SPARSE_MMA_MASK
	.align		4
.L_14:
        /*0028*/ 	.byte	0x03, 0x50
        /*002a*/ 	.short	0x0000


	//----- nvinfo : EIATTR_MAXREG_COUNT
	.align		4
        /*002c*/ 	.byte	0x03, 0x1b
        /*002e*/ 	.short	0x00ff


	//----- nvinfo : EIATTR_EXTERNS
	.align		4
        /*0030*/ 	.byte	0x04, 0x0f
        /*0032*/ 	.short	(.L_16 - .L_15)


	//   ....[0]....
	.align		4
.L_15:
        /*0034*/ 	.word	index@(vprintf)


	//----- nvinfo : EIATTR_MERCURY_ISA_VERSION
	.align		4
.L_16:
        /*0038*/ 	.byte	0x03, 0x5f
        /*003a*/ 	.short	0x0101


	//----- nvinfo : EIATTR_VRC_CTA_INIT_COUNT
	.align		4
        /*003c*/ 	.byte	0x02, 0x4a
	.zero		1
	.zero		1


	//----- nvinfo : EIATTR_SYSCALL_OFFSETS
	.align		4
        /*0040*/ 	.byte	0x04, 0x46
        /*0042*/ 	.short	(.L_18 - .L_17)


	//   ....[0]....
.L_17:
        /*0044*/ 	.word	0x000012f0


	//----- nvinfo : EIATTR_EXIT_INSTR_OFFSETS
	.align		4
.L_18:
        /*0048*/ 	.byte	0x04, 0x1c
        /*004a*/ 	.short	(.L_20 - .L_19)


	//   ....[0]....
.L_19:
        /*004c*/ 	.word	0x000008a0


	//----- nvinfo : EIATTR_CRS_STACK_SIZE
	.align		4
.L_20:
        /*0050*/ 	.byte	0x04, 0x1e
        /*0052*/ 	.short	(.L_22 - .L_21)
.L_21:
        /*0054*/ 	.word	0x00000000


	//----- nvinfo : EIATTR_CBANK_PARAM_SIZE
	.align		4
.L_22:
        /*0058*/ 	.byte	0x03, 0x19
        /*005a*/ 	.short	0x000c


	//----- nvinfo : EIATTR_PARAM_CBANK
	.align		4
        /*005c*/ 	.byte	0x04, 0x0a
        /*005e*/ 	.short	(.L_24 - .L_23)
	.align		4
.L_23:
        /*0060*/ 	.word	index@(.nv.constant0._Z14permute_kernelPci)
        /*0064*/ 	.short	0x0380
        /*0066*/ 	.short	0x000c


	//----- nvinfo : EIATTR_SW_WAR
	.align		4
.L_24:
        /*0068*/ 	.byte	0x04, 0x36
        /*006a*/ 	.short	(.L_26 - .L_25)
.L_25:
        /*006c*/ 	.word	0x00000008
.L_26:


//--------------------- .nv.callgraph             --------------------------
	.section	.nv.callgraph,"",@"SHT_CUDA_CALLGRAPH"
	.align	4
	.sectionentsize	8
	.align		4
        /*0000*/ 	.word	0x00000000
	.align		4
        /*0004*/ 	.word	0xffffffff
	.align		4
        /*0008*/ 	.word	index@(_Z14permute_kernelPci)
	.align		4
        /*000c*/ 	.word	index@(vprintf)
	.align		4
        /*0010*/ 	.word	0x00000000
	.align		4
        /*0014*/ 	.word	0xfffffffe
	.align		4
        /*0018*/ 	.word	0x00000000
	.align		4
        /*001c*/ 	.word	0xfffffffd
	.align		4
        /*0020*/ 	.word	0x00000000
	.align		4
        /*0024*/ 	.word	0xfffffffc


//--------------------- .nv.constant4             --------------------------
	.section	.nv.constant4,"a",@progbits
	.align	8
	.align		8
.nv.constant4:
        /*0000*/ 	.dword	vprintf
	.align		8
        /*0008*/ 	.dword	$str


//--------------------- .text._Z14permute_kernelPci --------------------------
	.section	.text._Z14permute_kernelPci,"ax",@progbits
	.align	128
        .global         _Z14permute_kernelPci
        .type           _Z14permute_kernelPci,@function
        .size           _Z14permute_kernelPci,(.L_x_17 - _Z14permute_kernelPci)
        .other          _Z14permute_kernelPci,@"STO_CUDA_ENTRY STV_DEFAULT"
_Z14permute_kernelPci:
.text._Z14permute_kernelPci:
[----:B------:R-:W0:Y:S01]  /*0000*/  LDC R1, c[0x0][0x37c] ;  /* 0x0000df00ff017b82 */ /* 0x000e220000000800 */
[----:B------:R-:W1:Y:S01]  /*0010*/  LDCU UR6, c[0x0][0x388] ;  /* 0x00007100ff0677ac */ /* 0x000e620008000800 */
[----:B0-----:R-:W-:Y:S01]  /*0020*/  VIADD R1, R1, 0xfffffff8 ;  /* 0xfffffff801017836 */ /* 0x001fe20000000000 */
[----:B------:R-:W0:Y:S04]  /*0030*/  LDCU UR4, c[0x0][0x2f8] ;  /* 0x00005f00ff0477ac */ /* 0x000e280008000800 */
[----:B------:R2:W-:Y:S01]  /*0040*/  STL [R1], RZ ;  /* 0x000000ff01007387 */ /* 0x0005e20000100800 */
[----:B------:R-:W3:Y:S01]  /*0050*/  LDCU UR5, c[0x0][0x2fc] ;  /* 0x00005f80ff0577ac */ /* 0x000ee20008000800 */
[----:B-1----:R-:W-:Y:S01]  /*0060*/  UISETP.GE.AND UP0, UPT, UR6, 0x1, UPT ;  /* 0x000000010600788c */ /* 0x002fe2000bf06270 */
[----:B0-----:R-:W-:-:S04]  /*0070*/  IADD3 R8, P0, PT, R1, UR4, RZ ;  /* 0x0000000401087c10 */ /* 0x001fc8000ff1e0ff */
[----:B------:R-:W-:Y:S01]  /*0080*/  IADD3 R4, P1, PT, R8, 0x4, RZ ;  /* 0x0000000408047810 */ /* 0x000fe20007f3e0ff */
[----:B---3--:R-:W-:-:S04]  /*0090*/  IMAD.X R9, RZ, RZ, UR5, P0 ;  /* 0x00000005ff097e24 */ /* 0x008fc800080e06ff */
[----:B------:R-:W-:Y:S01]  /*00a0*/  IMAD.X R5, RZ, RZ, R9, P1 ;  /* 0x000000ffff057224 */ /* 0x000fe200008e0609 */
[----:B--2---:R-:W-:Y:S07]  /*00b0*/  BRA.U !UP0, `(.L_x_0) ;  /* 0x0000000508c07547 */ /* 0x004fee000b800000 */
[----:B------:R-:W-:Y:S01]  /*00c0*/  UISETP.GE.U32.AND UP1, UPT, UR6, 0x10, UPT ;  /* 0x000000100600788c */ /* 0x000fe2000bf26070 */
[----:B------:R-:W-:Y:S01]  /*00d0*/  HFMA2 R0, -RZ, RZ, 0, 0 ;  /* 0x00000000ff007431 */ /* 0x000fe200000001ff */
[----:B------:R-:W-:Y:S01]  /*00e0*/  ULOP3.LUT UR7, UR6, 0xf, URZ, 0xc0, !UPT ;  /* 0x0000000f06077892 */ /* 0x000fe2000f8ec0ff */
[----:B------:R-:W0:Y:S03]  /*00f0*/  LDCU.64 UR10, c[0x0][0x358] ;  /* 0x00006b00ff0a77ac */ /* 0x000e260008000a00 */
[----:B------:R-:W-:-:S03]  /*0100*/  UISETP.NE.AND UP0, UPT, UR7, URZ, UPT ;  /* 0x000000ff0700728c */ /* 0x000fc6000bf05270 */
[----:B------:R-:W-:Y:S08]  /*0110*/  BRA.U !UP1, `(.L_x_1) ;  /* 0x0000000109bc7547 */ /* 0x000ff0000b800000 */
[----:B------:R-:W1:Y:S01]  /*0120*/  LDCU.64 UR4, c[0x0][0x380] ;  /* 0x00007000ff0477ac */ /* 0x000e620008000a00 */
[----:B------:R-:W-:Y:S01]  /*0130*/  VIADD R25, R1, 0xc ;  /* 0x0000000c01197836 */ /* 0x000fe20000000000 */
[----:B------:R-:W-:-:S04]  /*0140*/  ULOP3.LUT UR8, UR6, 0x7ffffff0, URZ, 0xc0, !UPT ;  /* 0x7ffffff006087892 */ /* 0x000fc8000f8ec0ff */
[----:B------:R-:W-:Y:S02]  /*0150*/  UIADD3 UR9, UPT, UPT, -UR8, URZ, URZ ;  /* 0x000000ff08097290 */ /* 0x000fe4000fffe1ff */
[----:B------:R-:W-:Y:S01]  /*0160*/  IMAD.U32 R0, RZ, RZ, UR8 ;  /* 0x00000008ff007e24 */ /* 0x000fe2000f8e00ff */
[----:B-1----:R-:W-:-:S04]  /*0170*/  UIADD3 UR4, UP1, UPT, UR4, 0x7, URZ ;  /* 0x0000000704047890 */ /* 0x002fc8000ff3e0ff */
[----:B------:R-:W-:Y:S02]  /*0180*/  UIADD3.X UR5, UPT, UPT, URZ, UR5, URZ, UP1, !UPT ;  /* 0x00000005ff057290 */ /* 0x000fe40008ffe4ff */
[----:B------:R-:W-:-:S04]  /*0190*/  IMAD.U32 R2, RZ, RZ, UR4 ;  /* 0x00000004ff027e24 */ /* 0x000fc8000f8e00ff */
[----:B------:R-:W-:-:S07]  /*01a0*/  MOV R3, UR5 ;  /* 0x0000000500037c02 */ /* 0x000fce0008000f00 */
.L_x_2:
[----:B0-----:R-:W2:Y:S04]  /*01b0*/  LDG.E.U8 R6, desc[UR10][R2.64+-0x4] ;  /* 0xfffffc0a02067981 */ /* 0x001ea8000c1e1100 */
[----:B------:R-:W2:Y:S04]  /*01c0*/  LDG.E.U8 R7, desc[UR10][R2.64+-0x5] ;  /* 0xfffffb0a02077981 */ /* 0x000ea8000c1e1100 */
[----:B------:R-:W3:Y:S04]  /*01d0*/  LDG.E.U8 R10, desc[UR10][R2.64+-0x6] ;  /* 0xfffffa0a020a7981 */ /* 0x000ee8000c1e1100 */
[----:B------:R-:W3:Y:S04]  /*01e0*/  LDG.E.U8 R11, desc[UR10][R2.64+-0x7] ;  /* 0xfffff90a020b7981 */ /* 0x000ee8000c1e1100 */
[----:B------:R-:W4:Y:S04]  /*01f0*/  LDG.E.U8 R12, desc[UR10][R2.64] ;  /* 0x0000000a020c7981 */ /* 0x000f28000c1e1100 */
[----:B------:R-:W4:Y:S04]  /*0200*/  LDG.E.U8 R13, desc[UR10][R2.64+-0x1] ;  /* 0xffffff0a020d7981 */ /* 0x000f28000c1e1100 */
[----:B------:R-:W5:Y:S04]  /*0210*/  LDG.E.U8 R14, desc[UR10][R2.64+-0x2] ;  /* 0xfffffe0a020e7981 */ /* 0x000f68000c1e1100 */
        /* <DEDUP_REMOVED lines=8> */
[----:B------:R0:W5:Y:S01]  /*02a0*/  LDG.E.U8 R23, desc[UR10][R2.64+0x5] ;  /* 0x0000050a02177981 */ /* 0x000162000c1e1100 */
[----:B------:R-:W-:-:S04]  /*02b0*/  UIADD3 UR9, UPT, UPT, UR9, 0x10, URZ ;  /* 0x0000001009097890 */ /* 0x000fc8000fffe0ff */
[----:B------:R-:W-:Y:S01]  /*02c0*/  UISETP.NE.AND UP1, UPT, UR9, URZ, UPT ;  /* 0x000000ff0900728c */ /* 0x000fe2000bf25270 */
[----:B0-----:R-:W-:-:S05]  /*02d0*/  IADD3 R2, P0, PT, R2, 0x10, RZ ;  /* 0x0000001002027810 */ /* 0x001fca0007f1e0ff */
[----:B------:R-:W-:Y:S01]  /*02e0*/  IMAD.X R3, RZ, RZ, R3, P0 ;  /* 0x000000ffff037224 */ /* 0x000fe200000e0603 */
[----:B--2---:R-:W-:Y:S02]  /*02f0*/  PRMT R6, R7, 0x3340, R6 ;  /* 0x0000334007067816 */ /* 0x004fe40000000006 */
[----:B---3--:R-:W-:-:S04]  /*0300*/  PRMT R11, R11, 0x3340, R10 ;  /* 0x000033400b0b7816 */ /* 0x008fc8000000000a */
[----:B------:R-:W-:Y:S02]  /*0310*/  PRMT R6, R11, 0x5410, R6 ;  /* 0x000054100b067816 */ /* 0x000fe40000000006 */
[----:B----4-:R-:W-:-:S03]  /*0320*/  PRMT R12, R13, 0x3340, R12 ;  /* 0x000033400d0c7816 */ /* 0x010fc6000000000c */
[----:B------:R-:W-:Y:S01]  /*0330*/  STL [R25+-0x8], R6 ;  /* 0xfffff80619007387 */ /* 0x000fe20000100800 */
[----:B-----5:R-:W-:-:S04]  /*0340*/  PRMT R15, R15, 0x3340, R14 ;  /* 0x000033400f0f7816 */ /* 0x020fc8000000000e */
[----:B------:R-:W-:Y:S02]  /*0350*/  PRMT R12, R15, 0x5410, R12 ;  /* 0x000054100f0c7816 */ /* 0x000fe4000000000c */
[----:B------:R-:W-:-:S03]  /*0360*/  PRMT R16, R17, 0x3340, R16 ;  /* 0x0000334011107816 */ /* 0x000fc60000000010 */
[----:B------:R-:W-:Y:S01]  /*0370*/  STL [R25+-0x4], R12 ;  /* 0xfffffc0c19007387 */ /* 0x000fe20000100800 */
[----:B------:R-:W-:-:S04]  /*0380*/  PRMT R19, R19, 0x3340, R18 ;  /* 0x0000334013137816 */ /* 0x000fc80000000012 */
[----:B------:R-:W-:Y:S02]  /*0390*/  PRMT R16, R19, 0x5410, R16 ;  /* 0x0000541013107816 */ /* 0x000fe40000000010 */
[----:B------:R-:W-:-:S03]  /*03a0*/  PRMT R20, R21, 0x3340, R20 ;  /* 0x0000334015147816 */ /* 0x000fc60000000014 */
[----:B------:R-:W-:Y:S01]  /*03b0*/  STL [R25], R16 ;  /* 0x0000001019007387 */ /* 0x000fe20000100800 */
[----:B------:R-:W-:-:S04]  /*03c0*/  PRMT R23, R23, 0x3340, R22 ;  /* 0x0000334017177816 */ /* 0x000fc80000000016 */
[----:B------:R-:W-:-:S05]  /*03d0*/  PRMT R20, R23, 0x5410, R20 ;  /* 0x0000541017147816 */ /* 0x000fca0000000014 */
[----:B------:R0:W-:Y:S02]  /*03e0*/  STL [R25+0x4], R20 ;  /* 0x0000041419007387 */ /* 0x0001e40000100800 */
[----:B0-----:R-:W-:Y:S01]  /*03f0*/  VIADD R25, R25, 0x10 ;  /* 0x0000001019197836 */ /* 0x001fe20000000000 */
[----:B------:R-:W-:Y:S06]  /*0400*/  BRA.U UP1, `(.L_x_2) ;  /* 0xfffffffd01687547 */ /* 0x000fec000b83ffff */
.L_x_1:
[----:B------:R-:W-:Y:S01]  /*0410*/  VIADD R17, R1, 0x4 ;  /* 0x0000000401117836 */ /* 0x000fe20000000000 */
[----:B------:R-:W-:Y:S06]  /*0420*/  BRA.U !UP0, `(.L_x_0) ;  /* 0x0000000108e47547 */ /* 0x000fec000b800000 */
[----:B------:R-:W-:Y:S02]  /*0430*/  UISETP.GE.U32.AND UP0, UPT, UR7, 0x8, UPT ;  /* 0x000000080700788c */ /* 0x000fe4000bf06070 */
[----:B------:R-:W-:-:S04]  /*0440*/  ULOP3.LUT UR5, UR6, 0x7, URZ, 0xc0, !UPT ;  /* 0x0000000706057892 */ /* 0x000fc8000f8ec0ff */
[----:B------:R-:W-:-:S03]  /*0450*/  UISETP.NE.AND UP1, UPT, UR5, URZ, UPT ;  /* 0x000000ff0500728c */ /* 0x000fc6000bf25270 */
[----:B------:R-:W-:Y:S08]  /*0460*/  BRA.U !UP0, `(.L_x_3) ;  /* 0x0000000108547547 */ /* 0x000ff0000b800000 */
[----:B------:R-:W1:Y:S02]  /*0470*/  LDCU.64 UR8, c[0x0][0x380] ;  /* 0x00007000ff0877ac */ /* 0x000e640008000a00 */
[----:B-1----:R-:W-:-:S04]  /*0480*/  IADD3 R2, P0, PT, R0, UR8, RZ ;  /* 0x0000000800027c10 */ /* 0x002fc8000ff1e0ff */
[----:B------:R-:W-:-:S05]  /*0490*/  IADD3.X R3, PT, PT, RZ, UR9, RZ, P0, !PT ;  /* 0x00000009ff037c10 */ /* 0x000fca00087fe4ff */
[----:B0-----:R-:W2:Y:S04]  /*04a0*/  LDG.E.U8 R6, desc[UR10][R2.64] ;  /* 0x0000000a02067981 */ /* 0x001ea8000c1e1100 */
[----:B------:R-:W3:Y:S04]  /*04b0*/  LDG.E.U8 R7, desc[UR10][R2.64+0x1] ;  /* 0x0000010a02077981 */ /* 0x000ee8000c1e1100 */
[----:B------:R-:W4:Y:S04]  /*04c0*/  LDG.E.U8 R10, desc[UR10][R2.64+0x2] ;  /* 0x0000020a020a7981 */ /* 0x000f28000c1e1100 */
[----:B------:R-:W5:Y:S04]  /*04d0*/  LDG.E.U8 R11, desc[UR10][R2.64+0x3] ;  /* 0x0000030a020b7981 */ /* 0x000f68000c1e1100 */
[----:B------:R-:W5:Y:S04]  /*04e0*/  LDG.E.U8 R12, desc[UR10][R2.64+0x4] ;  /* 0x0000040a020c7981 */ /* 0x000f68000c1e1100 */
[----:B------:R-:W5:Y:S04]  /*04f0*/  LDG.E.U8 R13, desc[UR10][R2.64+0x5] ;  /* 0x0000050a020d7981 */ /* 0x000f68000c1e1100 */
[----:B------:R-:W5:Y:S04]  /*0500*/  LDG.E.U8 R14, desc[UR10][R2.64+0x6] ;  /* 0x0000060a020e7981 */ /* 0x000f68000c1e1100 */
[----:B------:R-:W5:Y:S01]  /*0510*/  LDG.E.U8 R15, desc[UR10][R2.64+0x7] ;  /* 0x0000070a020f7981 */ /* 0x000f62000c1e1100 */
[----:B------:R-:W-:-:S02]  /*0520*/  IMAD.IADD R16, R1, 0x1, R0 ;  /* 0x0000000101107824 */ /* 0x000fc400078e0200 */
[----:B------:R-:W-:-:S03]  /*0530*/  VIADD R0, R0, 0x8 ;  /* 0x0000000800007836 */ /* 0x000fc60000000000 */
[----:B--2---:R1:W-:Y:S04]  /*0540*/  STL.U8 [R16+0x4], R6 ;  /* 0x0000040610007387 */ /* 0x0043e80000100000 */
[----:B---3--:R1:W-:Y:S04]  /*0550*/  STL.U8 [R16+0x5], R7 ;  /* 0x0000050710007387 */ /* 0x0083e80000100000 */
[----:B----4-:R1:W-:Y:S04]  /*0560*/  STL.U8 [R16+0x6], R10 ;  /* 0x0000060a10007387 */ /* 0x0103e80000100000 */
[----:B-----5:R1:W-:Y:S04]  /*0570*/  STL.U8 [R16+0x7], R11 ;  /* 0x0000070b10007387 */ /* 0x0203e80000100000 */
[----:B------:R1:W-:Y:S04]  /*0580*/  STL.U8 [R16+0x8], R12 ;  /* 0x0000080c10007387 */ /* 0x0003e80000100000 */
[----:B------:R1:W-:Y:S04]  /*0590*/  STL.U8 [R16+0x9], R13 ;  /* 0x0000090d10007387 */ /* 0x0003e80000100000 */
[----:B------:R1:W-:Y:S04]  /*05a0*/  STL.U8 [R16+0xa], R14 ;  /* 0x00000a0e10007387 */ /* 0x0003e80000100000 */
[----:B------:R1:W-:Y:S02]  /*05b0*/  STL.U8 [R16+0xb], R15 ;  /* 0x00000b0f10007387 */ /* 0x0003e40000100000 */
.L_x_3:
[----:B------:R-:W-:Y:S05]  /*05c0*/  BRA.U !UP1, `(.L_x_0) ;  /* 0x00000001097c7547 */ /* 0x000fea000b800000 */
[----:B------:R-:W-:Y:S02]  /*05d0*/  UISETP.GE.U32.AND UP0, UPT, UR5, 0x4, UPT ;  /* 0x000000040500788c */ /* 0x000fe4000bf06070 */
[----:B------:R-:W-:-:S04]  /*05e0*/  ULOP3.LUT UR4, UR6, 0x3, URZ, 0xc0, !UPT ;  /* 0x0000000306047892 */ /* 0x000fc8000f8ec0ff */
[----:B------:R-:W-:-:S03]  /*05f0*/  UISETP.NE.AND UP1, UPT, UR4, URZ, UPT ;  /* 0x000000ff0400728c */ /* 0x000fc6000bf25270 */
[----:B------:R-:W-:Y:S08]  /*0600*/  BRA.U !UP0, `(.L_x_4) ;  /* 0x0000000108347547 */ /* 0x000ff0000b800000 */
[----:B------:R-:W2:Y:S02]  /*0610*/  LDCU.64 UR6, c[0x0][0x380] ;  /* 0x00007000ff0677ac */ /* 0x000ea40008000a00 */
[----:B--2---:R-:W-:-:S05]  /*0620*/  IADD3 R2, P0, PT, R0, UR6, RZ ;  /* 0x0000000600027c10 */ /* 0x004fca000ff1e0ff */
[----:B------:R-:W-:-:S05]  /*0630*/  IMAD.X R3, RZ, RZ, UR7, P0 ;  /* 0x00000007ff037e24 */ /* 0x000fca00080e06ff */
[----:B01----:R-:W2:Y:S04]  /*0640*/  LDG.E.U8 R6, desc[UR10][R2.64] ;  /* 0x0000000a02067981 */ /* 0x003ea8000c1e1100 */
[----:B------:R-:W3:Y:S04]  /*0650*/  LDG.E.U8 R10, desc[UR10][R2.64+0x1] ;  /* 0x0000010a020a7981 */ /* 0x000ee8000c1e1100 */
[----:B------:R-:W4:Y:S04]  /*0660*/  LDG.E.U8 R12, desc[UR10][R2.64+0x2] ;  /* 0x0000020a020c7981 */ /* 0x000f28000c1e1100 */
[----:B------:R-:W5:Y:S01]  /*0670*/  LDG.E.U8 R14, desc[UR10][R2.64+0x3] ;  /* 0x0000030a020e7981 */ /* 0x000f62000c1e1100 */
[----:B------:R-:W-:Y:S01]  /*0680*/  IADD3 R7, PT, PT, R1, R0, RZ ;  /* 0x0000000001077210 */ /* 0x000fe20007ffe0ff */
[----:B------:R-:W-:-:S04]  /*0690*/  VIADD R0, R0, 0x4 ;  /* 0x0000000400007836 */ /* 0x000fc80000000000 */
[----:B--2---:R2:W-:Y:S04]  /*06a0*/  STL.U8 [R7+0x4], R6 ;  /* 0x0000040607007387 */ /* 0x0045e80000100000 */
[----:B---3--:R2:W-:Y:S04]  /*06b0*/  STL.U8 [R7+0x5], R10 ;  /* 0x0000050a07007387 */ /* 0x0085e80000100000 */
[----:B----4-:R2:W-:Y:S04]  /*06c0*/  STL.U8 [R7+0x6], R12 ;  /* 0x0000060c07007387 */ /* 0x0105e80000100000 */
[----:B-----5:R2:W-:Y:S02]  /*06d0*/  STL.U8 [R7+0x7], R14 ;  /* 0x0000070e07007387 */ /* 0x0205e40000100000 */
.L_x_4:
[----:B------:R-:W-:Y:S05]  /*06e0*/  BRA.U !UP1, `(.L_x_0) ;  /* 0x0000000109347547 */ /* 0x000fea000b800000 */
[----:B------:R-:W3:Y:S01]  /*06f0*/  LDCU.64 UR6, c[0x0][0x380] ;  /* 0x00007000ff0677ac */ /* 0x000ee20008000a00 */
[C---:B-12---:R-:W-:Y:S01]  /*0700*/  IMAD.IADD R7, R0.reuse, 0x1, R17 ;  /* 0x0000000100077824 */ /* 0x046fe200078e0211 */
[----:B------:R-:W-:Y:S01]  /*0710*/  UIADD3 UR4, UPT, UPT, -UR4, URZ, URZ ;  /* 0x000000ff04047290 */ /* 0x000fe2000fffe1ff */
[----:B---3--:R-:W-:-:S05]  /*0720*/  IADD3 R2, P0, PT, R0, UR6, RZ ;  /* 0x0000000600027c10 */ /* 0x008fca000ff1e0ff */
[----:B------:R-:W-:-:S08]  /*0730*/  IMAD.X R3, RZ, RZ, UR7, P0 ;  /* 0x00000007ff037e24 */ /* 0x000fd000080e06ff */
.L_x_5:
[----:B0-----:R0:W2:Y:S01]  /*0740*/  LDG.E.U8 R0, desc[UR10][R2.64] ;  /* 0x0000000a02007981 */ /* 0x0010a2000c1e1100 */
[----:B------:R-:W-:-:S04]  /*0750*/  UIADD3 UR4, UPT, UPT, UR4, 0x1, URZ ;  /* 0x0000000104047890 */ /* 0x000fc8000fffe0ff */
[----:B------:R-:W-:Y:S01]  /*0760*/  UISETP.NE.AND UP0, UPT, UR4, URZ, UPT ;  /* 0x000000ff0400728c */ /* 0x000fe2000bf05270 */
[----:B0-----:R-:W-:-:S04]  /*0770*/  IADD3 R2, P0, PT, R2, 0x1, RZ ;  /* 0x0000000102027810 */ /* 0x001fc80007f1e0ff */
[----:B------:R-:W-:Y:S01]  /*0780*/  IADD3.X R3, PT, PT, RZ, R3, RZ, P0, !PT ;  /* 0x00000003ff037210 */ /* 0x000fe200007fe4ff */
[----:B--2---:R0:W-:Y:S02]  /*0790*/  STL.U8 [R7], R0 ;  /* 0x0000000007007387 */ /* 0x0041e40000100000 */
[----:B0-----:R-:W-:Y:S01]  /*07a0*/  VIADD R7, R7, 0x1 ;  /* 0x0000000107077836 */ /* 0x001fe20000000000 */
[----:B------:R-:W-:Y:S06]  /*07b0*/  BRA.U UP0, `(.L_x_5) ;  /* 0xfffffffd00e07547 */ /* 0x000fec000b83ffff */
.L_x_0:
[----:B-12---:R-:W1:Y:S01]  /*07c0*/  S2R R6, SR_TID.X ;  /* 0x0000000000067919 */ /* 0x006e620000002100 */
[----:B------:R-:W2:Y:S01]  /*07d0*/  LDL.U8 R2, [R1+0x4] ;  /* 0x0000040001027983 */ /* 0x000ea20000100000 */
[----:B-1----:R-:W-:-:S05]  /*07e0*/  IMAD.IADD R3, R1, 0x1, R6 ;  /* 0x0000000101037824 */ /* 0x002fca00078e0206 */
[----:B------:R-:W3:Y:S01]  /*07f0*/  LDL.U8 R0, [R3+0x4] ;  /* 0x0000040003007983 */ /* 0x000ee20000100000 */
[----:B------:R-:W1:Y:S01]  /*0800*/  S2R R7, SR_CTAID.X ;  /* 0x0000000000077919 */ /* 0x000e620000002500 */
[----:B------:R-:W1:Y:S01]  /*0810*/  LDCU UR4, c[0x0][0x360] ;  /* 0x00006c00ff0477ac */ /* 0x000e620008000800 */
[----:B------:R-:W-:Y:S02]  /*0820*/  LOP3.LUT R4, R4, 0x1, RZ, 0xfc, !PT ;  /* 0x0000000104047812 */ /* 0x000fe400078efcff */
[----:B------:R-:W-:Y:S02]  /*0830*/  MOV R20, 0x8a0 ;  /* 0x000008a000147802 */ /* 0x000fe40000000f00 */
[----:B------:R-:W-:Y:S01]  /*0840*/  MOV R21, 0x0 ;  /* 0x0000000000157802 */ /* 0x000fe20000000f00 */
[----:B-1----:R-:W-:Y:S02]  /*0850*/  IMAD R7, R7, UR4, R6 ;  /* 0x0000000407077c24 */ /* 0x002fe4000f8e0206 */
[----:B------:R-:W-:Y:S01]  /*0860*/  IMAD.MOV.U32 R6, RZ, RZ, RZ ;  /* 0x000000ffff067224 */ /* 0x000fe200078e00ff */
[----:B--2---:R1:W-:Y:S04]  /*0870*/  STL.U8 [R3+0x4], R2 ;  /* 0x0000040203007387 */ /* 0x0043e80000100000 */
[----:B---3--:R1:W-:Y:S02]  /*0880*/  STL.U8 [R1+0x4], R0 ;  /* 0x0000040001007387 */ /* 0x0083e40000100000 */
[----:B01----:R-:W-:Y:S05]  /*0890*/  CALL.REL.NOINC `($_Z14permute_kernelPci$_Z14permute_devicePciiiPi) ;  /* 0x0000000000047944 */ /* 0x003fea0003c00000 */
[----:B------:R-:W-:Y:S05]  /*08a0*/  EXIT ;  /* 0x000000000000794d */ /* 0x000fea0003800000 */
        .type           $_Z14permute_kernelPci$_Z14permute_devicePciiiPi,@function
        .size           $_Z14permute_kernelPci$_Z14permute_devicePciiiPi,(.L_x_17 - $_Z14permute_kernelPci$_Z14permute_devicePciiiPi)
$_Z14permute_kernelPci$_Z14permute_devicePciiiPi:
[----:B------:R-:W-:Y:S02]  /*08b0*/  IMAD.MOV.U32 R3, RZ, RZ, R1 ;  /* 0x000000ffff037224 */ /* 0x000fe400078e0001 */
[----:B------:R-:W-:-:S05]  /*08c0*/  VIADD R1, R1, 0xffffffa0 ;  /* 0xffffffa001017836 */ /* 0x000fca0000000000 */
[----:B------:R-:W-:-:S05]  /*08d0*/  LOP3.LUT R1, R1, 0xfffffff0, RZ, 0xc0, !PT ;  /* 0xfffffff001017812 */ /* 0x000fca00078ec0ff */
[----:B------:R-:W-:Y:S04]  /*08e0*/  STL [R1+0x58], R37 ;  /* 0x0000582501007387 */ /* 0x000fe80000100800 */
        /* <DEDUP_REMOVED lines=8> */
[----:B------:R0:W-:Y:S04]  /*0970*/  STL [R1+0x2c], R22 ;  /* 0x00002c1601007387 */ /* 0x0001e80000100800 */
[----:B------:R1:W-:Y:S04]  /*0980*/  STL [R1+0x20], R19 ;  /* 0x0000201301007387 */ /* 0x0003e80000100800 */
[----:B------:R2:W-:Y:S01]  /*0990*/  STL [R1+0x1c], R18 ;  /* 0x00001c1201007387 */ /* 0x0005e20000100800 */
[----:B0-----:R-:W0:Y:S05]  /*09a0*/  BMOV.32.CLEAR R22, B8 ;  /* 0x0000000008167355 */ /* 0x001e2a0000100000 */
[----:B-1----:R-:W1:Y:S05]  /*09b0*/  BMOV.32.CLEAR R19, B7 ;  /* 0x0000000007137355 */ /* 0x002e6a0000100000 */
[----:B--2---:R-:W2:Y:S05]  /*09c0*/  BMOV.32.CLEAR R18, B6 ;  /* 0x0000000006127355 */ /* 0x004eaa0000100000 */
[----:B------:R3:W-:Y:S04]  /*09d0*/  STL [R1+0x50], R31 ;  /* 0x0000501f01007387 */ /* 0x0007e80000100800 */
[----:B------:R4:W-:Y:S04]  /*09e0*/  STL [R1+0x4c], R30 ;  /* 0x00004c1e01007387 */ /* 0x0009e80000100800 */
[----:B------:R5:W-:Y:S01]  /*09f0*/  STL [R1+0x48], R29 ;  /* 0x0000481d01007387 */ /* 0x000be20000100800 */
[----:B---3--:R-:W-:-:S03]  /*0a00*/  IMAD.MOV.U32 R31, RZ, RZ, R6 ;  /* 0x000000ffff1f7224 */ /* 0x008fc600078e0006 */
[----:B------:R3:W-:Y:S01]  /*0a10*/  STL [R1+0x34], R24 ;  /* 0x0000341801007387 */ /* 0x0007e20000100800 */
[----:B----4-:R-:W-:-:S03]  /*0a20*/  MOV R30, R8 ;  /* 0x00000008001e7202 */ /* 0x010fc60000000f00 */
[----:B------:R4:W-:Y:S01]  /*0a30*/  STL [R1+0x30], R23 ;  /* 0x0000301701007387 */ /* 0x0009e20000100800 */
[----:B-----5:R-:W-:-:S03]  /*0a40*/  IMAD.MOV.U32 R29, RZ, RZ, R9 ;  /* 0x000000ffff1d7224 */ /* 0x020fc600078e0009 */
[----:B------:R5:W-:Y:S01]  /*0a50*/  STL [R1+0x18], R17 ;  /* 0x0000181101007387 */ /* 0x000be20000100800 */
[----:B---3--:R-:W-:-:S03]  /*0a60*/  IMAD.MOV.U32 R24, RZ, RZ, R4 ;  /* 0x000000ffff187224 */ /* 0x008fc600078e0004 */
[----:B------:R3:W-:Y:S01]  /*0a70*/  STL [R1+0x10], R2 ;  /* 0x0000100201007387 */ /* 0x0007e20000100800 */
[----:B----4-:R-:W-:Y:S02]  /*0a80*/  IMAD.MOV.U32 R23, RZ, RZ, R5 ;  /* 0x000000ffff177224 */ /* 0x010fe400078e0005 */
[----:B-----5:R-:W-:Y:S01]  /*0a90*/  IMAD.MOV.U32 R17, RZ, RZ, R7 ;  /* 0x000000ffff117224 */ /* 0x020fe200078e0007 */
[----:B---3--:R-:W-:Y:S02]  /*0aa0*/  MOV R2, R3 ;  /* 0x0000000300027202 */ /* 0x008fe40000000f00 */
[----:B------:R-:W3:Y:S01]  /*0ab0*/  LDC R3, c[0x0][0x2f8] ;  /* 0x0000be00ff037b82 */ /* 0x000ee20000000800 */
[----:B------:R-:W4:Y:S01]  /*0ac0*/  LDCU UR4, c[0x0][0x2fc] ;  /* 0x00005f80ff0477ac */ /* 0x000f220008000800 */
[----:B------:R-:W-:Y:S01]  /*0ad0*/  ISETP.NE.AND P0, PT, R31, 0x2, PT ;  /* 0x000000021f00780c */ /* 0x000fe20003f05270 */
[----:B------:R-:W-:Y:S01]  /*0ae0*/  BSSY.RECONVERGENT B8, `(.L_x_6) ;  /* 0x0000085000087945 */ /* 0x000fe20003800200 */
[----:B---3--:R-:W-:-:S05]  /*0af0*/  IADD3 R6, P1, PT, R1, R3, RZ ;  /* 0x0000000301067210 */ /* 0x008fca0007f3e0ff */
[----:B----4-:R-:W-:-:S06]  /*0b00*/  IMAD.X R7, RZ, RZ, UR4, P1 ;  /* 0x00000004ff077e24 */ /* 0x010fcc00088e06ff */
[----:B012---:R-:W-:Y:S05]  /*0b10*/  @!P0 BRA `(.L_x_7) ;  /* 0x0000000400c48947 */ /* 0x007fea0003800000 */
[----:B------:R-:W-:Y:S01]  /*0b20*/  ISETP.GT.AND P0, PT, R31, 0x2, PT ;  /* 0x000000021f00780c */ /* 0x000fe20003f04270 */
[----:B------:R-:W-:-:S12]  /*0b30*/  BSSY.RECONVERGENT B7, `(.L_x_8) ;  /* 0x000006e000077945 */ /* 0x000fd80003800200 */
[----:B------:R-:W-:Y:S05]  /*0b40*/  @P0 BRA `(.L_x_9) ;  /* 0x0000000400b00947 */ /* 0x000fea0003800000 */
[C---:B------:R-:W-:Y:S01]  /*0b50*/  LOP3.LUT R25, R31.reuse, 0x3, RZ, 0xc0, !PT ;  /* 0x000000031f197812 */ /* 0x040fe200078ec0ff */
[----:B------:R-:W-:Y:S01]  /*0b60*/  IMAD.IADD R28, R24, 0x1, -R3 ;  /* 0x00000001181c7824 */ /* 0x000fe200078e0a03 */
[----:B------:R-:W-:Y:S01]  /*0b70*/  BSSY.RECONVERGENT B6, `(.L_x_10) ;  /* 0x000001f000067945 */ /* 0x000fe20003800200 */
[----:B------:R-:W-:Y:S01]  /*0b80*/  IADD3 R26, PT, PT, R31, 0x1, RZ ;  /* 0x000000011f1a7810 */ /* 0x000fe20007ffe0ff */
[----:B------:R-:W-:Y:S01]  /*0b90*/  IMAD.MOV.U32 R37, RZ, RZ, R31 ;  /* 0x000000ffff257224 */ /* 0x000fe200078e001f */
[----:B------:R-:W-:Y:S01]  /*0ba0*/  ISETP.NE.AND P0, PT, R25, 0x3, PT ;  /* 0x000000031900780c */ /* 0x000fe20003f05270 */
[----:B------:R-:W-:-:S12]  /*0bb0*/  IMAD.IADD R27, R31, 0x1, R28 ;  /* 0x000000011f1b7824 */ /* 0x000fd800078e021c */
[----:B------:R-:W-:Y:S05]  /*0bc0*/  @!P0 BRA `(.L_x_11) ;  /* 0x0000000000648947 */ /* 0x000fea0003800000 */
[----:B------:R-:W-:Y:S01]  /*0bd0*/  IMAD.MOV.U32 R36, RZ, RZ, RZ ;  /* 0x000000ffff247224 */ /* 0x000fe200078e00ff */
[----:B------:R-:W-:-:S07]  /*0be0*/  MOV R37, R31 ;  /* 0x0000001f00257202 */ /* 0x000fce0000000f00 */
.L_x_12:
[----:B0-----:R-:W-:Y:S01]  /*0bf0*/  IMAD.IADD R16, R37, 0x1, R28 ;  /* 0x0000000125107824 */ /* 0x001fe200078e021c */
[----:B------:R-:W2:Y:S04]  /*0c00*/  LDL.U8 R3, [R27] ;  /* 0x000000001b037983 */ /* 0x000ea80000100000 */
[----:B------:R-:W3:Y:S01]  /*0c10*/  LDL.U8 R0, [R16] ;  /* 0x0000000010007983 */ /* 0x000ee20000100000 */
[----:B------:R-:W-:Y:S01]  /*0c20*/  IMAD.MOV.U32 R4, RZ, RZ, R24 ;  /* 0x000000ffff047224 */ /* 0x000fe200078e0018 */
[----:B------:R-:W-:Y:S01]  /*0c30*/  MOV R5, R23 ;  /* 0x0000001700057202 */ /* 0x000fe20000000f00 */
[----:B------:R-:W-:Y:S01]  /*0c40*/  IMAD.MOV.U32 R6, RZ, RZ, R26 ;  /* 0x000000ffff067224 */ /* 0x000fe200078e001a */
[----:B------:R-:W-:Y:S01]  /*0c50*/  MOV R8, R30 ;  /* 0x0000001e00087202 */ /* 0x000fe20000000f00 */
[----:B------:R-:W-:Y:S01]  /*0c60*/  IMAD.MOV.U32 R7, RZ, RZ, R17 ;  /* 0x000000ffff077224 */ /* 0x000fe200078e0011 */
[----:B------:R-:W-:Y:S01]  /*0c70*/  MOV R20, 0xcd0 ;  /* 0x00000cd000147802 */ /* 0x000fe20000000f00 */
[----:B------:R-:W-:-:S02]  /*0c80*/  IMAD.MOV.U32 R9, RZ, RZ, R29 ;  /* 0x000000ffff097224 */ /* 0x000fc400078e001d */
[----:B------:R-:W-:Y:S01]  /*0c90*/  IMAD.MOV.U32 R21, RZ, RZ, 0x0 ;  /* 0x00000000ff157424 */ /* 0x000fe200078e00ff */
[----:B---3--:R0:W-:Y:S04]  /*0ca0*/  STL.U8 [R27], R0 ;  /* 0x000000001b007387 */ /* 0x0081e80000100000 */
[----:B--2---:R0:W-:Y:S02]  /*0cb0*/  STL.U8 [R16], R3 ;  /* 0x0000000310007387 */ /* 0x0041e40000100000 */
[----:B0-----:R-:W-:Y:S05]  /*0cc0*/  CALL.REL.NOINC `($_Z14permute_kernelPci$_Z14permute_devicePciiiPi) ;  /* 0xfffffff800f87944 */ /* 0x001fea0003c3ffff */
[----:B------:R-:W2:Y:S04]  /*0cd0*/  LDL.U8 R0, [R16] ;  /* 0x0000000010007983 */ /* 0x000ea80000100000 */
[----:B------:R-:W3:Y:S01]  /*0ce0*/  LDL.U8 R3, [R27] ;  /* 0x000000001b037983 */ /* 0x000ee20000100000 */
[----:B------:R-:W-:Y:S01]  /*0cf0*/  IADD3 R36, PT, PT, R36, 0x1, RZ ;  /* 0x0000000124247810 */ /* 0x000fe20007ffe0ff */
[----:B------:R-:W-:-:S03]  /*0d00*/  VIADD R37, R37, 0x1 ;  /* 0x0000000125257836 */ /* 0x000fc60000000000 */
[----:B------:R-:W-:-:S04]  /*0d10*/  LOP3.LUT R4, R25, R36, RZ, 0x3c, !PT ;  /* 0x0000002419047212 */ /* 0x000fc800078e3cff */
[----:B------:R-:W-:Y:S01]  /*0d20*/  ISETP.NE.AND P0, PT, R4, 0x3, PT ;  /* 0x000000030400780c */ /* 0x000fe20003f05270 */
[----:B--2---:R0:W-:Y:S04]  /*0d30*/  STL.U8 [R27], R0 ;  /* 0x000000001b007387 */ /* 0x0041e80000100000 */
[----:B---3--:R0:W-:Y:S08]  /*0d40*/  STL.U8 [R16], R3 ;  /* 0x0000000310007387 */ /* 0x0081f00000100000 */
[----:B------:R-:W-:Y:S05]  /*0d50*/  @P0 BRA `(.L_x_12) ;  /* 0xfffffffc00a40947 */ /* 0x000fea000383ffff */
.L_x_11:
[----:B------:R-:W-:Y:S05]  /*0d60*/  BSYNC.RECONVERGENT B6 ;  /* 0x0000000000067941 */ /* 0x000fea0003800200 */
.L_x_10:
[----:B------:R-:W-:-:S13]  /*0d70*/  ISETP.GE.U32.AND P0, PT, R31, 0x3, PT ;  /* 0x000000031f00780c */ /* 0x000fda0003f06070 */
[----:B------:R-:W-:Y:S05]  /*0d80*/  @!P0 BRA `(.L_x_9) ;  /* 0x0000000400208947 */ /* 0x000fea0003800000 */
.L_x_13:
[----:B01----:R-:W-:Y:S01]  /*0d90*/  IMAD.IADD R16, R37, 0x1, R28 ;  /* 0x0000000125107824 */ /* 0x003fe200078e021c */
[----:B------:R-:W2:Y:S04]  /*0da0*/  LDL.U8 R3, [R27] ;  /* 0x000000001b037983 */ /* 0x000ea80000100000 */
[----:B------:R-:W3:Y:S01]  /*0db0*/  LDL.U8 R0, [R16] ;  /* 0x0000000010007983 */ /* 0x000ee20000100000 */
[----:B------:R-:W-:Y:S01]  /*0dc0*/  HFMA2 R21, -RZ, RZ, 0, 0 ;  /* 0x00000000ff157431 */ /* 0x000fe200000001ff */
[----:B------:R-:W-:Y:S01]  /*0dd0*/  MOV R4, R24 ;  /* 0x0000001800047202 */ /* 0x000fe20000000f00 */
[----:B------:R-:W-:Y:S01]  /*0de0*/  IMAD.MOV.U32 R5, RZ, RZ, R23 ;  /* 0x000000ffff057224 */ /* 0x000fe200078e0017 */
[----:B------:R-:W-:Y:S01]  /*0df0*/  MOV R7, R17 ;  /* 0x0000001100077202 */ /* 0x000fe20000000f00 */
[----:B------:R-:W-:Y:S01]  /*0e00*/  IMAD.MOV.U32 R6, RZ, RZ, R26 ;  /* 0x000000ffff067224 */ /* 0x000fe200078e001a */
[----:B------:R-:W-:Y:S01]  /*0e10*/  MOV R20, 0xe70 ;  /* 0x00000e7000147802 */ /* 0x000fe20000000f00 */
[----:B------:R-:W-:-:S02]  /*0e20*/  IMAD.MOV.U32 R8, RZ, RZ, R30 ;  /* 0x000000ffff087224 */ /* 0x000fc400078e001e */
[----:B------:R-:W-:Y:S01]  /*0e30*/  IMAD.MOV.U32 R9, RZ, RZ, R29 ;  /* 0x000000ffff097224 */ /* 0x000fe200078e001d */
[----:B---3--:R0:W-:Y:S04]  /*0e40*/  STL.U8 [R27], R0 ;  /* 0x000000001b007387 */ /* 0x0081e80000100000 */
[----:B--2---:R0:W-:Y:S02]  /*0e50*/  STL.U8 [R16], R3 ;  /* 0x0000000310007387 */ /* 0x0041e40000100000 */
[----:B0-----:R-:W-:Y:S05]  /*0e60*/  CALL.REL.NOINC `($_Z14permute_kernelPci$_Z14permute_devicePciiiPi) ;  /* 0xfffffff800907944 */ /* 0x001fea0003c3ffff */
[----:B------:R-:W2:Y:S04]  /*0e70*/  LDL.U8 R0, [R16] ;  /* 0x0000000010007983 */ /* 0x000ea80000100000 */
[----:B------:R-:W3:Y:S04]  /*0e80*/  LDL.U8 R3, [R27] ;  /* 0x000000001b037983 */ /* 0x000ee80000100000 */
[----:B--2---:R0:W-:Y:S04]  /*0e90*/  STL.U8 [R27], R0 ;  /* 0x000000001b007387 */ /* 0x0041e80000100000 */
[----:B---3--:R0:W-:Y:S04]  /*0ea0*/  STL.U8 [R16], R3 ;  /* 0x0000000310007387 */ /* 0x0081e80000100000 */
[----:B------:R-:W2:Y:S04]  /*0eb0*/  LDL.U8 R10, [R16+0x1] ;  /* 0x00000100100a7983 */ /* 0x000ea80000100000 */
        /* <DEDUP_REMOVED lines=9> */
[----:B--2---:R0:W-:Y:S04]  /*0f50*/  STL.U8 [R27], R10 ;  /* 0x0000000a1b007387 */ /* 0x0041e80000100000 */
[----:B---3--:R0:W-:Y:S02]  /*0f60*/  STL.U8 [R16+0x1], R11 ;  /* 0x0000010b10007387 */ /* 0x0081e40000100000 */
[----:B0-----:R-:W-:Y:S05]  /*0f70*/  CALL.REL.NOINC `($_Z14permute_kernelPci$_Z14permute_devicePciiiPi) ;  /* 0xfffffff8004c7944 */ /* 0x001fea0003c3ffff */
[----:B------:R-:W2:Y:S04]  /*0f80*/  LDL.U8 R0, [R16+0x1] ;  /* 0x0000010010007983 */ /* 0x000ea80000100000 */
[----:B------:R-:W3:Y:S04]  /*0f90*/  LDL.U8 R3, [R27] ;  /* 0x000000001b037983 */ /* 0x000ee80000100000 */
[----:B--2---:R0:W-:Y:S04]  /*0fa0*/  STL.U8 [R27], R0 ;  /* 0x000000001b007387 */ /* 0x0041e80000100000 */
[----:B---3--:R0:W-:Y:S04]  /*0fb0*/  STL.U8 [R16+0x1], R3 ;  /* 0x0000010310007387 */ /* 0x0081e80000100000 */
        /* <DEDUP_REMOVED lines=27> */
[----:B--2---:R0:W-:Y:S04]  /*1170*/  STL.U8 [R27], R10 ;  /* 0x0000000a1b007387 */ /* 0x0041e80000100000 */
[----:B---3--:R0:W-:Y:S02]  /*1180*/  STL.U8 [R16+0x3], R11 ;  /* 0x0000030b10007387 */ /* 0x0081e40000100000 */
[----:B0-----:R-:W-:Y:S05]  /*1190*/  CALL.REL.NOINC `($_Z14permute_kernelPci$_Z14permute_devicePciiiPi) ;  /* 0xfffffff400c47944 */ /* 0x001fea0003c3ffff */
[----:B------:R-:W2:Y:S04]  /*11a0*/  LDL.U8 R0, [R16+0x3] ;  /* 0x0000030010007983 */ /* 0x000ea80000100000 */
[----:B------:R-:W3:Y:S01]  /*11b0*/  LDL.U8 R3, [R27] ;  /* 0x000000001b037983 */ /* 0x000ee20000100000 */
[----:B------:R-:W-:-:S05]  /*11c0*/  VIADD R37, R37, 0x4 ;  /* 0x0000000425257836 */ /* 0x000fca0000000000 */
[----:B------:R-:W-:Y:S01]  /*11d0*/  ISETP.NE.AND P0, PT, R37, 0x3, PT ;  /* 0x000000032500780c */ /* 0x000fe20003f05270 */
[----:B--2---:R1:W-:Y:S04]  /*11e0*/  STL.U8 [R27], R0 ;  /* 0x000000001b007387 */ /* 0x0043e80000100000 */
[----:B---3--:R1:W-:Y:S08]  /*11f0*/  STL.U8 [R16+0x3], R3 ;  /* 0x0000030310007387 */ /* 0x0083f00000100000 */
[----:B------:R-:W-:Y:S05]  /*1200*/  @P0 BRA `(.L_x_13) ;  /* 0xfffffff800e00947 */ /* 0x000fea000383ffff */
.L_x_9:
[----:B------:R-:W-:Y:S05]  /*1210*/  BSYNC.RECONVERGENT B7 ;  /* 0x0000000000077941 */ /* 0x000fea0003800200 */
.L_x_8:
[----:B------:R-:W-:Y:S05]  /*1220*/  BRA `(.L_x_14) ;  /* 0x0000000000407947 */ /* 0x000fea0003800000 */
.L_x_7:
[----:B------:R-:W-:Y:S01]  /*1230*/  IMAD.IADD R30, R30, 0x1, -R3 ;  /* 0x000000011e1e7824 */ /* 0x000fe200078e0a03 */
[----:B------:R-:W-:Y:S01]  /*1240*/  IADD3 R24, P0, PT, R24, -0x1, RZ ;  /* 0xffffffff18187810 */ /* 0x000fe20007f1e0ff */
[----:B------:R-:W0:Y:S03]  /*1250*/  LDCU.64 UR4, c[0x4][0x8] ;  /* 0x01000100ff0477ac */ /* 0x000e260008000a00 */
[----:B------:R-:W2:Y:S01]  /*1260*/  LDL R16, [R30] ;  /* 0x000000001e107983 */ /* 0x000ea20000100800 */
[----:B------:R-:W-:Y:S02]  /*1270*/  IADD3.X R25, PT, PT, R23, -0x1, RZ, P0, !PT ;  /* 0xffffffff17197810 */ /* 0x000fe400007fe4ff */
[----:B------:R-:W-:-:S03]  /*1280*/  MOV R0, 0x0 ;  /* 0x0000000000007802 */ /* 0x000fc60000000f00 */
[----:B------:R1:W-:Y:S01]  /*1290*/  STL.64 [R1+0x8], R24 ;  /* 0x0000081801007387 */ /* 0x0003e20000100a00 */
[----:B------:R1:W3:Y:S01]  /*12a0*/  LDC.64 R8, c[0x4][R0] ;  /* 0x0100000000087b82 */ /* 0x0002e20000000a00 */
[----:B0-----:R-:W-:Y:S01]  /*12b0*/  MOV R4, UR4 ;  /* 0x0000000400047c02 */ /* 0x001fe20008000f00 */
[----:B------:R-:W-:Y:S01]  /*12c0*/  IMAD.U32 R5, RZ, RZ, UR5 ;  /* 0x00000005ff057e24 */ /* 0x000fe2000f8e00ff */
[----:B--23--:R1:W-:Y:S06]  /*12d0*/  STL.64 [R1], R16 ;  /* 0x0000001001007387 */ /* 0x00c3ec0000100a00 */
[----:B------:R-:W-:-:S07]  /*12e0*/  LEPC R20, `(.L_x_15) ;  /* 0x000000001014794e */ /* 0x000fce0000000000 */
[----:B-1----:R-:W-:Y:S05]  /*12f0*/  CALL.ABS.NOINC R8 ;  /* 0x0000000008007343 */ /* 0x002fea0003c00000 */
.L_x_15:
[----:B------:R-:W2:Y:S02]  /*1300*/  LDL R0, [R30] ;  /* 0x000000001e007983 */ /* 0x000ea40000100800 */
[----:B--2---:R-:W-:-:S05]  /*1310*/  VIADD R3, R0, 0x1 ;  /* 0x0000000100037836 */ /* 0x004fca0000000000 */
[----:B------:R2:W-:Y:S02]  /*1320*/  STL [R30], R3 ;  /* 0x000000031e007387 */ /* 0x0005e40000100800 */
.L_x_14:
[----:B------:R-:W-:Y:S05]  /*1330*/  BSYNC.RECONVERGENT B8 ;  /* 0x0000000000087941 */ /* 0x000fea0003800200 */
.L_x_6:
[----:B------:R-:W3:Y:S01]  /*1340*/  LDL R20, [R1+0x24] ;  /* 0x0000240001147983 */ /* 0x000ee20000100800 */
[----:B012---:R-:W-:Y:S01]  /*1350*/  MOV R3, R2 ;  /* 0x0000000200037202 */ /* 0x007fe20000000f00 */
[----:B------:R0:W-:Y:S05]  /*1360*/  BMOV.32 B6, R18 ;  /* 0x0000001206007356 */ /* 0x0001ea0000000000 */
[----:B------:R-:W3:Y:S01]  /*1370*/  LDL R21, [R1+0x28] ;  /* 0x0000280001157983 */ /* 0x000ee20000100800 */
[----:B------:R1:W-:Y:S05]  /*1380*/  BMOV.32 B7, R19 ;  /* 0x0000001307007356 */ /* 0x0003ea0000000000 */
[----:B------:R2:W-:Y:S05]  /*1390*/  BMOV.32 B8, R22 ;  /* 0x0000001608007356 */ /* 0x0005ea0000000000 */
[----:B------:R-:W3:Y:S04]  /*13a0*/  LDL R2, [R1+0x10] ;  /* 0x0000100001027983 */ /* 0x000ee80000100800 */
[----:B------:R-:W3:Y:S04]  /*13b0*/  LDL R16, [R1+0x14] ;  /* 0x0000140001107983 */ /* 0x000ee80000100800 */
[----:B------:R-:W3:Y:S04]  /*13c0*/  LDL R17, [R1+0x18] ;  /* 0x0000180001117983 */ /* 0x000ee80000100800 */
[----:B0-----:R-:W3:Y:S04]  /*13d0*/  LDL R18, [R1+0x1c] ;  /* 0x00001c0001127983 */ /* 0x001ee80000100800 */
[----:B-1----:R-:W3:Y:S04]  /*13e0*/  LDL R19, [R1+0x20] ;  /* 0x0000200001137983 */ /* 0x002ee80000100800 */
[----:B--2---:R-:W3:Y:S04]  /*13f0*/  LDL R22, [R1+0x2c] ;  /* 0x00002c0001167983 */ /* 0x004ee80000100800 */
[----:B------:R-:W3:Y:S04]  /*1400*/  LDL R23, [R1+0x30] ;  /* 0x0000300001177983 */ /* 0x000ee80000100800 */
        /* <DEDUP_REMOVED lines=9> */
[----:B------:R0:W3:Y:S02]  /*14a0*/  LDL R37, [R1+0x58] ;  /* 0x0000580001257983 */ /* 0x0000e40000100800 */
[----:B0-----:R-:W-:Y:S01]  /*14b0*/  IMAD.MOV.U32 R1, RZ, RZ, R3 ;  /* 0x000000ffff017224 */ /* 0x001fe200078e0003 */
[----:B---3--:R-:W-:Y:S06]  /*14c0*/  RET.REL.NODEC R20 `(_Z14permute_kernelPci) ;  /* 0xffffffe814cc7950 */ /* 0x008fec0003c3ffff */
.L_x_16:
[----:B------:R-:W-:-:S00]  /*14d0*/  BRA `(.L_x_16) ;  /* 0xfffffffc00fc7947 */ /* 0x000fc0000383ffff */
[----:B------:R-:W-:-:S00]  /*14e0*/  NOP ;  /* 0x0000000000007918 */ /* 0x000fc00000000000 */
        /* <DEDUP_REMOVED lines=9> */
.L_x_17:


//--------------------- .nv.global.init           --------------------------
	.section	.nv.global.init,"aw",@progbits
.nv.global.init:
	.type		$str,@object
	.size		$str,(.L_0 - $str)
$str:
        /*0000*/ 	.byte	0x50, 0x65, 0x72, 0x6d, 0x75, 0x74, 0x61, 0x74, 0x69, 0x6f, 0x6e, 0x20, 0x6e, 0x72, 0x2e, 0x20
        /*0010*/ 	.byte	0x25, 0x69, 0x20, 0x66, 0x72, 0x6f, 0x6d, 0x20, 0x74, 0x68, 0x72, 0x65, 0x61, 0x64, 0x20, 0x6e
        /*0020*/ 	.byte	0x72, 0x2e, 0x20, 0x25, 0x69, 0x20, 0x69, 0x73, 0x20, 0x65, 0x71, 0x75, 0x61, 0x6c, 0x20, 0x74
        /*0030*/ 	.byte	0x6f, 0x20, 0x25, 0x73, 0x0a, 0x00
.L_0:


//--------------------- .nv.shared.reserved.0     --------------------------
	.section	.nv.shared.reserved.0,"aw",@nobits
	.weak		__nv_reservedSMEM_offset_0_alias
	.size		__nv_reservedSMEM_offset_0_alias, 0, 64
	.other		__nv_reservedSMEM_offset_0_alias,@"STO_CUDA_RESERVED_SHARED STV_DEFAULT"
__nv_reservedSMEM_offset_0_alias:
	.zero		0
	.zero		64


//--------------------- .nv.constant0._Z14permute_kernelPci --------------------------
	.section	.nv.constant0._Z14permute_kernelPci,"a",@progbits
	.sectionflags	@""
	.align	4
.nv.constant0._Z14permute_kernelPci:
	.zero		908


//--------------------- SYMBOLS --------------------------

	.type		.nv.reservedSmem.offset0,@object
	.size		.nv.reservedSmem.offset0,0x4
	.type		vprintf,@function
